//
// Generated by NVIDIA NVVM Compiler
//
// Compiler Build ID: CL-36424714
// Cuda compilation tools, release 13.0, V13.0.88
// Based on NVVM 20.0.0
//

.version 9.0
.target sm_100
.address_size 64

	// .globl	_Z10AddVectorsPKfS0_Pfi

.visible .entry _Z10AddVectorsPKfS0_Pfi(
	.param .u64 .ptr .align 1 _Z10AddVectorsPKfS0_Pfi_param_0,
	.param .u64 .ptr .align 1 _Z10AddVectorsPKfS0_Pfi_param_1,
	.param .u64 .ptr .align 1 _Z10AddVectorsPKfS0_Pfi_param_2,
	.param .u32 _Z10AddVectorsPKfS0_Pfi_param_3
)
{
	.reg .pred 	%p<3>;
	.reg .b32 	%r<12>;
	.reg .b32 	%f<4>;
	.reg .b64 	%rd<11>;

	ld.param.u64 	%rd4, [_Z10AddVectorsPKfS0_Pfi_param_0];
	ld.param.u64 	%rd5, [_Z10AddVectorsPKfS0_Pfi_param_1];
	ld.param.u64 	%rd6, [_Z10AddVectorsPKfS0_Pfi_param_2];
	ld.param.u32 	%r6, [_Z10AddVectorsPKfS0_Pfi_param_3];
	mov.u32 	%r7, %tid.x;
	mov.u32 	%r8, %ctaid.x;
	mov.u32 	%r9, %ntid.x;
	mad.lo.s32 	%r11, %r8, %r9, %r7;
	mov.u32 	%r10, %nctaid.x;
	mul.lo.s32 	%r2, %r9, %r10;
	mul.lo.s32 	%r3, %r2, %r6;
	setp.ge.u32 	%p1, %r11, %r3;
	@%p1 bra 	$L__BB0_3;
	cvta.to.global.u64 	%rd1, %rd4;
	cvta.to.global.u64 	%rd2, %rd5;
	cvta.to.global.u64 	%rd3, %rd6;
$L__BB0_2:
	mul.wide.s32 	%rd7, %r11, 4;
	add.s64 	%rd8, %rd1, %rd7;
	ld.global.f32 	%f1, [%rd8];
	add.s64 	%rd9, %rd2, %rd7;
	ld.global.f32 	%f2, [%rd9];
	add.f32 	%f3, %f1, %f2;
	add.s64 	%rd10, %rd3, %rd7;
	st.global.f32 	[%rd10], %f3;
	add.s32 	%r11, %r11, %r2;
	setp.lt.u32 	%p2, %r11, %r3;
	@%p2 bra 	$L__BB0_2;
$L__BB0_3:
	ret;

}


// ===== COMPILED SASS (sm_100) =====

	.target	sm_100

	.elftype	@"ET_EXEC"


//--------------------- .note.nv.tkinfo           --------------------------
	.section	.note.nv.tkinfo,"",@"SHT_NOTE"
	.sectionflags	@"SHF_NOTE_NV_TKINFO"
	.tkinfo
        /*0018*/ 	.word	0x00000002
        /*0030*/ 	.string	""
        /*0030*/ 	.string	"ptxas"
        /*0030*/ 	.string	"Cuda compilation tools, release 13.0, V13.0.88"
        /*0030*/ 	.string	"Build cuda_13.0.r13.0/compiler.36424714_0"
        /*0030*/ 	.string	"-arch sm_100 -m 64 "



//--------------------- .note.nv.cuinfo           --------------------------
	.section	.note.nv.cuinfo,"",@"SHT_NOTE"
	.sectionflags	@"SHF_NOTE_NV_CUINFO"
        /*0018*/ 	.short	0x0002
        /*001a*/ 	.short	0x0064
        /*001c*/ 	.short	0x0082
	.zero		2


//--------------------- .nv.info                  --------------------------
	.section	.nv.info,"",@"SHT_CUDA_INFO"
	.align	4


	//----- nvinfo : EIATTR_REGCOUNT
	.align		4
        /*0000*/ 	.byte	0x04, 0x2f
        /*0002*/ 	.short	(.L_1 - .L_0)
	.align		4
.L_0:
        /*0004*/ 	.word	index@(_Z10AddVectorsPKfS0_Pfi)
        /*0008*/ 	.word	0x00000016


	//----- nvinfo : EIATTR_FRAME_SIZE
	.align		4
.L_1:
        /*000c*/ 	.byte	0x04, 0x11
        /*000e*/ 	.short	(.L_3 - .L_2)
	.align		4
.L_2:
        /*0010*/ 	.word	index@(_Z10AddVectorsPKfS0_Pfi)
        /*0014*/ 	.word	0x00000000


	//----- nvinfo : EIATTR_MIN_STACK_SIZE
	.align		4
.L_3:
        /*0018*/ 	.byte	0x04, 0x12
        /*001a*/ 	.short	(.L_5 - .L_4)
	.align		4
.L_4:
        /*001c*/ 	.word	index@(_Z10AddVectorsPKfS0_Pfi)
        /*0020*/ 	.word	0x00000000
.L_5:


//--------------------- .nv.compat                --------------------------
	.section	.nv.compat,"",@"SHT_CUDA_COMPAT_INFO"
	.align	4
        /*0000*/ 	.byte	0x02, 0x09, 0x00, 0x00, 0x02, 0x02, 0x01, 0x00, 0x02, 0x05, 0x05, 0x00, 0x03, 0x07, 0x01, 0x01
        /*0010*/ 	.byte	0x02, 0x03, 0x00, 0x00, 0x02, 0x06, 0x01, 0x00, 0x04, 0x0b, 0x08, 0x00, 0x09, 0x00, 0x00, 0x00
        /*0020*/ 	.byte	0x00, 0x00, 0x00, 0x00


//--------------------- .nv.info._Z10AddVectorsPKfS0_Pfi --------------------------
	.section	.nv.info._Z10AddVectorsPKfS0_Pfi,"",@"SHT_CUDA_INFO"
	.sectionflags	@""
	.align	4


	//----- nvinfo : EIATTR_CUDA_API_VERSION
	.align		4
        /*0000*/ 	.byte	0x04, 0x37
        /*0002*/ 	.short	(.L_7 - .L_6)
.L_6:
        /*0004*/ 	.word	0x00000082


	//----- nvinfo : EIATTR_KPARAM_INFO
	.align		4
.L_7:
        /*0008*/ 	.byte	0x04, 0x17
        /*000a*/ 	.short	(.L_9 - .L_8)
.L_8:
        /*000c*/ 	.word	0x00000000
        /*0010*/ 	.short	0x0003
        /*0012*/ 	.short	0x0018
        /*0014*/ 	.byte	0x00, 0xf0, 0x11, 0x00


	//----- nvinfo : EIATTR_KPARAM_INFO
	.align		4
.L_9:
        /*0018*/ 	.byte	0x04, 0x17
        /*001a*/ 	.short	(.L_11 - .L_10)
.L_10:
        /*001c*/ 	.word	0x00000000
        /*0020*/ 	.short	0x0002
        /*0022*/ 	.short	0x0010
        /*0024*/ 	.byte	0x00, 0xf5, 0x21, 0x00


	//----- nvinfo : EIATTR_KPARAM_INFO
	.align		4
.L_11:
        /*0028*/ 	.byte	0x04, 0x17
        /*002a*/ 	.short	(.L_13 - .L_12)
.L_12:
        /*002c*/ 	.word	0x00000000
        /*0030*/ 	.short	0x0001
        /*0032*/ 	.short	0x0008
        /*0034*/ 	.byte	0x00, 0xf5, 0x21, 0x00


	//----- nvinfo : EIATTR_KPARAM_INFO
	.align		4
.L_13:
        /*0038*/ 	.byte	0x04, 0x17
        /*003a*/ 	.short	(.L_15 - .L_14)
.L_14:
        /*003c*/ 	.word	0x00000000
        /*0040*/ 	.short	0x0000
        /*0042*/ 	.short	0x0000
        /*0044*/ 	.byte	0x00, 0xf5, 0x21, 0x00


	//----- nvinfo : EIATTR_SPARSE_MMA_MASK
	.align		4
.L_15:
        /*0048*/ 	.byte	0x03, 0x50
        /*004a*/ 	.short	0x0000


	//----- nvinfo : EIATTR_MAXREG_COUNT
	.align		4
        /*004c*/ 	.byte	0x03, 0x1b
        /*004e*/ 	.short	0x00ff


	//----- nvinfo : EIATTR_MERCURY_ISA_VERSION
	.align		4
        /*0050*/ 	.byte	0x03, 0x5f
        /*0052*/ 	.short	0x0101


	//----- nvinfo : EIATTR_VRC_CTA_INIT_COUNT
	.align		4
        /*0054*/ 	.byte	0x02, 0x4a
	.zero		1
	.zero		1


	//----- nvinfo : EIATTR_EXIT_INSTR_OFFSETS
	.align		4
        /*0058*/ 	.byte	0x04, 0x1c
        /*005a*/ 	.short	(.L_17 - .L_16)


	//   ....[0]....
.L_16:
        /*005c*/ 	.word	0x000000a0


	//   ....[1]....
        /*0060*/ 	.word	0x000001d0


	//----- nvinfo : EIATTR_CRS_STACK_SIZE
	.align		4
.L_17:
        /*0064*/ 	.byte	0x04, 0x1e
        /*0066*/ 	.short	(.L_19 - .L_18)
.L_18:
        /*0068*/ 	.word	0x00000000


	//----- nvinfo : EIATTR_CBANK_PARAM_SIZE
	.align		4
.L_19:
        /*006c*/ 	.byte	0x03, 0x19
        /*006e*/ 	.short	0x001c


	//----- nvinfo : EIATTR_PARAM_CBANK
	.align		4
        /*0070*/ 	.byte	0x04, 0x0a
        /*0072*/ 	.short	(.L_21 - .L_20)
	.align		4
.L_20:
        /*0074*/ 	.word	index@(.nv.constant0._Z10AddVectorsPKfS0_Pfi)
        /*0078*/ 	.short	0x0380
        /*007a*/ 	.short	0x001c


	//----- nvinfo : EIATTR_SW_WAR
	.align		4
.L_21:
        /*007c*/ 	.byte	0x04, 0x36
        /*007e*/ 	.short	(.L_23 - .L_22)
.L_22:
        /*0080*/ 	.word	0x00000008
.L_23:


//--------------------- .nv.callgraph             --------------------------
	.section	.nv.callgraph,"",@"SHT_CUDA_CALLGRAPH"
	.align	4
	.sectionentsize	8
	.align		4
        /*0000*/ 	.word	0x00000000
	.align		4
        /*0004*/ 	.word	0xffffffff
	.align		4
        /*0008*/ 	.word	0x00000000
	.align		4
        /*000c*/ 	.word	0xfffffffe
	.align		4
        /*0010*/ 	.word	0x00000000
	.align		4
        /*0014*/ 	.word	0xfffffffd
	.align		4
        /*0018*/ 	.word	0x00000000
	.align		4
        /*001c*/ 	.word	0xfffffffc


//--------------------- .text._Z10AddVectorsPKfS0_Pfi --------------------------
	.section	.text._Z10AddVectorsPKfS0_Pfi,"ax",@progbits
	.align	128
        .global         _Z10AddVectorsPKfS0_Pfi
        .type           _Z10AddVectorsPKfS0_Pfi,@function
        .size           _Z10AddVectorsPKfS0_Pfi,(.L_x_2 - _Z10AddVectorsPKfS0_Pfi)
        .other          _Z10AddVectorsPKfS0_Pfi,@"STO_CUDA_ENTRY STV_DEFAULT"
_Z10AddVectorsPKfS0_Pfi:
.text._Z10AddVectorsPKfS0_Pfi:
[----:B------:R-:W-:Y:S01]  /*0000*/  LDC R1, c[0x0][0x37c] ;  /* 0x0000df00ff017b82 */ /* 0x000fe20000000800 */
[----:B------:R-:W0:Y:S07]  /*0010*/  S2R R0, SR_TID.X ;  /* 0x0000000000007919 */ /* 0x000e2e0000002100 */
[----:B------:R-:W1:Y:S01]  /*0020*/  LDC R3, c[0x0][0x360] ;  /* 0x0000d800ff037b82 */ /* 0x000e620000000800 */
[----:B------:R-:W1:Y:S01]  /*0030*/  LDCU UR5, c[0x0][0x370] ;  /* 0x00006e00ff0577ac */ /* 0x000e620008000800 */
[----:B------:R-:W2:Y:S06]  /*0040*/  LDCU UR6, c[0x0][0x398] ;  /* 0x00007300ff0677ac */ /* 0x000eac0008000800 */
[----:B------:R-:W0:Y:S01]  /*0050*/  S2UR UR4, SR_CTAID.X ;  /* 0x00000000000479c3 */ /* 0x000e220000002500 */
[----:B-1----:R-:W-:-:S04]  /*0060*/  IMAD R14, R3, UR5, RZ ;  /* 0x00000005030e7c24 */ /* 0x002fc8000f8e02ff */
[----:B--2---:R-:W-:Y:S02]  /*0070*/  IMAD R15, R14, UR6, RZ ;  /* 0x000000060e0f7c24 */ /* 0x004fe4000f8e02ff */
[----:B0-----:R-:W-:-:S05]  /*0080*/  IMAD R0, R3, UR4, R0 ;  /* 0x0000000403007c24 */ /* 0x001fca000f8e0200 */
[----:B------:R-:W-:-:S13]  /*0090*/  ISETP.GE.U32.AND P0, PT, R0, R15, PT ;  /* 0x0000000f0000720c */ /* 0x000fda0003f06070 */
[----:B------:R-:W-:Y:S05]  /*00a0*/  @P0 EXIT ;  /* 0x000000000000094d */ /* 0x000fea0003800000 */
[----:B------:R-:W0:Y:S08]  /*00b0*/  LDC.64 R18, c[0x0][0x358] ;  /* 0x0000d600ff127b82 */ /* 0x000e300000000a00 */
[----:B------:R-:W1:Y:S08]  /*00c0*/  LDC.64 R12, c[0x0][0x390] ;  /* 0x0000e400ff0c7b82 */ /* 0x000e700000000a00 */
[----:B------:R-:W2:Y:S08]  /*00d0*/  LDC.64 R8, c[0x0][0x380] ;  /* 0x0000e000ff087b82 */ /* 0x000eb00000000a00 */
[----:B------:R-:W3:Y:S02]  /*00e0*/  LDC.64 R10, c[0x0][0x388] ;  /* 0x0000e200ff0a7b82 */ /* 0x000ee40000000a00 */
.L_x_0:
[----:B0-----:R-:W-:Y:S01]  /*00f0*/  R2UR UR4, R18 ;  /* 0x00000000120472ca */ /* 0x001fe200000e0000 */
[----:B--2---:R-:W-:Y:S01]  /*0100*/  IMAD.WIDE R2, R0, 0x4, R8 ;  /* 0x0000000400027825 */ /* 0x004fe200078e0208 */
[C---:B------:R-:W-:Y:S02]  /*0110*/  R2UR UR5, R19.reuse ;  /* 0x00000000130572ca */ /* 0x040fe400000e0000 */
[----:B------:R-:W-:Y:S01]  /*0120*/  R2UR UR6, R18 ;  /* 0x00000000120672ca */ /* 0x000fe200000e0000 */
[----:B---3--:R-:W-:Y:S01]  /*0130*/  IMAD.WIDE R4, R0, 0x4, R10 ;  /* 0x0000000400047825 */ /* 0x008fe200078e020a */
[----:B------:R-:W-:-:S09]  /*0140*/  R2UR UR7, R19 ;  /* 0x00000000130772ca */ /* 0x000fd200000e0000 */
[----:B------:R-:W2:Y:S04]  /*0150*/  LDG.E R2, desc[UR4][R2.64] ;  /* 0x0000000402027981 */ /* 0x000ea8000c1e1900 */
[----:B------:R-:W2:Y:S01]  /*0160*/  LDG.E R5, desc[UR6][R4.64] ;  /* 0x0000000604057981 */ /* 0x000ea2000c1e1900 */
[----:B-1--4-:R-:W-:Y:S01]  /*0170*/  IMAD.WIDE R6, R0, 0x4, R12 ;  /* 0x0000000400067825 */ /* 0x012fe200078e020c */
[----:B------:R-:W-:-:S04]  /*0180*/  IADD3 R0, PT, PT, R14, R0, RZ ;  /* 0x000000000e007210 */ /* 0x000fc80007ffe0ff */
[----:B------:R-:W-:Y:S01]  /*0190*/  ISETP.GE.U32.AND P0, PT, R0, R15, PT ;  /* 0x0000000f0000720c */ /* 0x000fe20003f06070 */
[----:B--2---:R-:W-:-:S05]  /*01a0*/  FADD R17, R2, R5 ;  /* 0x0000000502117221 */ /* 0x004fca0000000000 */
[----:B------:R4:W-:Y:S07]  /*01b0*/  STG.E desc[UR4][R6.64], R17 ;  /* 0x0000001106007986 */ /* 0x0009ee000c101904 */
[----:B------:R-:W-:Y:S05]  /*01c0*/  @!P0 BRA `(.L_x_0) ;  /* 0xfffffffc00c88947 */ /* 0x000fea000383ffff */
[----:B------:R-:W-:Y:S05]  /*01d0*/  EXIT ;  /* 0x000000000000794d */ /* 0x000fea0003800000 */
.L_x_1:
[----:B------:R-:W-:-:S00]  /*01e0*/  BRA `(.L_x_1) ;  /* 0xfffffffc00fc7947 */ /* 0x000fc0000383ffff */
[----:B------:R-:W-:-:S00]  /*01f0*/  NOP ;  /* 0x0000000000007918 */ /* 0x000fc00000000000 */
        /* <DEDUP_REMOVED lines=8> */
.L_x_2:


//--------------------- .nv.shared.reserved.0     --------------------------
	.section	.nv.shared.reserved.0,"aw",@nobits
	.weak		__nv_reservedSMEM_offset_0_alias
	.size		__nv_reservedSMEM_offset_0_alias, 0, 64
	.other		__nv_reservedSMEM_offset_0_alias,@"STO_CUDA_RESERVED_SHARED STV_DEFAULT"
__nv_reservedSMEM_offset_0_alias:
	.zero		0
	.zero		64


//--------------------- .nv.constant0._Z10AddVectorsPKfS0_Pfi --------------------------
	.section	.nv.constant0._Z10AddVectorsPKfS0_Pfi,"a",@progbits
	.sectionflags	@""
	.align	4
.nv.constant0._Z10AddVectorsPKfS0_Pfi:
	.zero		924


//--------------------- SYMBOLS --------------------------

	.type		.nv.reservedSmem.offset0,@object
	.size		.nv.reservedSmem.offset0,0x4
